//
// Generated by NVIDIA NVVM Compiler
//
// Compiler Build ID: CL-36424714
// Cuda compilation tools, release 13.0, V13.0.88
// Based on NVVM 20.0.0
//

.version 9.0
.target sm_100
.address_size 64

	// .globl	_Z8add_vec1PiS_S_i

.visible .entry _Z8add_vec1PiS_S_i(
	.param .u64 .ptr .align 1 _Z8add_vec1PiS_S_i_param_0,
	.param .u64 .ptr .align 1 _Z8add_vec1PiS_S_i_param_1,
	.param .u64 .ptr .align 1 _Z8add_vec1PiS_S_i_param_2,
	.param .u32 _Z8add_vec1PiS_S_i_param_3
)
{
	.reg .pred 	%p<10>;
	.reg .b32 	%r<110>;
	.reg .b64 	%rd<40>;

	ld.param.u64 	%rd22, [_Z8add_vec1PiS_S_i_param_0];
	ld.param.u64 	%rd23, [_Z8add_vec1PiS_S_i_param_1];
	ld.param.u64 	%rd24, [_Z8add_vec1PiS_S_i_param_2];
	ld.param.u32 	%r16, [_Z8add_vec1PiS_S_i_param_3];
	cvta.to.global.u64 	%rd1, %rd24;
	cvta.to.global.u64 	%rd2, %rd23;
	cvta.to.global.u64 	%rd3, %rd22;
	setp.lt.s32 	%p1, %r16, 1;
	@%p1 bra 	$L__BB0_13;
	and.b32  	%r1, %r16, 15;
	setp.lt.u32 	%p2, %r16, 16;
	mov.b32 	%r107, 0;
	@%p2 bra 	$L__BB0_4;
	and.b32  	%r107, %r16, 2147483632;
	neg.s32 	%r105, %r107;
	add.s64 	%rd36, %rd3, 32;
	add.s64 	%rd35, %rd2, 32;
	add.s64 	%rd34, %rd1, 32;
$L__BB0_3:
	.pragma "nounroll";
	ld.global.u32 	%r18, [%rd36+-32];
	ld.global.u32 	%r19, [%rd35+-32];
	add.s32 	%r20, %r19, %r18;
	st.global.u32 	[%rd34+-32], %r20;
	ld.global.u32 	%r21, [%rd36+-28];
	ld.global.u32 	%r22, [%rd35+-28];
	add.s32 	%r23, %r22, %r21;
	st.global.u32 	[%rd34+-28], %r23;
	ld.global.u32 	%r24, [%rd36+-24];
	ld.global.u32 	%r25, [%rd35+-24];
	add.s32 	%r26, %r25, %r24;
	st.global.u32 	[%rd34+-24], %r26;
	ld.global.u32 	%r27, [%rd36+-20];
	ld.global.u32 	%r28, [%rd35+-20];
	add.s32 	%r29, %r28, %r27;
	st.global.u32 	[%rd34+-20], %r29;
	ld.global.u32 	%r30, [%rd36+-16];
	ld.global.u32 	%r31, [%rd35+-16];
	add.s32 	%r32, %r31, %r30;
	st.global.u32 	[%rd34+-16], %r32;
	ld.global.u32 	%r33, [%rd36+-12];
	ld.global.u32 	%r34, [%rd35+-12];
	add.s32 	%r35, %r34, %r33;
	st.global.u32 	[%rd34+-12], %r35;
	ld.global.u32 	%r36, [%rd36+-8];
	ld.global.u32 	%r37, [%rd35+-8];
	add.s32 	%r38, %r37, %r36;
	st.global.u32 	[%rd34+-8], %r38;
	ld.global.u32 	%r39, [%rd36+-4];
	ld.global.u32 	%r40, [%rd35+-4];
	add.s32 	%r41, %r40, %r39;
	st.global.u32 	[%rd34+-4], %r41;
	ld.global.u32 	%r42, [%rd36];
	ld.global.u32 	%r43, [%rd35];
	add.s32 	%r44, %r43, %r42;
	st.global.u32 	[%rd34], %r44;
	ld.global.u32 	%r45, [%rd36+4];
	ld.global.u32 	%r46, [%rd35+4];
	add.s32 	%r47, %r46, %r45;
	st.global.u32 	[%rd34+4], %r47;
	ld.global.u32 	%r48, [%rd36+8];
	ld.global.u32 	%r49, [%rd35+8];
	add.s32 	%r50, %r49, %r48;
	st.global.u32 	[%rd34+8], %r50;
	ld.global.u32 	%r51, [%rd36+12];
	ld.global.u32 	%r52, [%rd35+12];
	add.s32 	%r53, %r52, %r51;
	st.global.u32 	[%rd34+12], %r53;
	ld.global.u32 	%r54, [%rd36+16];
	ld.global.u32 	%r55, [%rd35+16];
	add.s32 	%r56, %r55, %r54;
	st.global.u32 	[%rd34+16], %r56;
	ld.global.u32 	%r57, [%rd36+20];
	ld.global.u32 	%r58, [%rd35+20];
	add.s32 	%r59, %r58, %r57;
	st.global.u32 	[%rd34+20], %r59;
	ld.global.u32 	%r60, [%rd36+24];
	ld.global.u32 	%r61, [%rd35+24];
	add.s32 	%r62, %r61, %r60;
	st.global.u32 	[%rd34+24], %r62;
	ld.global.u32 	%r63, [%rd36+28];
	ld.global.u32 	%r64, [%rd35+28];
	add.s32 	%r65, %r64, %r63;
	st.global.u32 	[%rd34+28], %r65;
	add.s32 	%r105, %r105, 16;
	add.s64 	%rd36, %rd36, 64;
	add.s64 	%rd35, %rd35, 64;
	add.s64 	%rd34, %rd34, 64;
	setp.ne.s32 	%p3, %r105, 0;
	@%p3 bra 	$L__BB0_3;
$L__BB0_4:
	setp.eq.s32 	%p4, %r1, 0;
	@%p4 bra 	$L__BB0_13;
	and.b32  	%r7, %r16, 7;
	setp.lt.u32 	%p5, %r1, 8;
	@%p5 bra 	$L__BB0_7;
	mul.wide.u32 	%rd25, %r107, 4;
	add.s64 	%rd26, %rd3, %rd25;
	ld.global.u32 	%r66, [%rd26];
	add.s64 	%rd27, %rd2, %rd25;
	ld.global.u32 	%r67, [%rd27];
	add.s32 	%r68, %r67, %r66;
	add.s64 	%rd28, %rd1, %rd25;
	st.global.u32 	[%rd28], %r68;
	ld.global.u32 	%r69, [%rd26+4];
	ld.global.u32 	%r70, [%rd27+4];
	add.s32 	%r71, %r70, %r69;
	st.global.u32 	[%rd28+4], %r71;
	ld.global.u32 	%r72, [%rd26+8];
	ld.global.u32 	%r73, [%rd27+8];
	add.s32 	%r74, %r73, %r72;
	st.global.u32 	[%rd28+8], %r74;
	ld.global.u32 	%r75, [%rd26+12];
	ld.global.u32 	%r76, [%rd27+12];
	add.s32 	%r77, %r76, %r75;
	st.global.u32 	[%rd28+12], %r77;
	ld.global.u32 	%r78, [%rd26+16];
	ld.global.u32 	%r79, [%rd27+16];
	add.s32 	%r80, %r79, %r78;
	st.global.u32 	[%rd28+16], %r80;
	ld.global.u32 	%r81, [%rd26+20];
	ld.global.u32 	%r82, [%rd27+20];
	add.s32 	%r83, %r82, %r81;
	st.global.u32 	[%rd28+20], %r83;
	ld.global.u32 	%r84, [%rd26+24];
	ld.global.u32 	%r85, [%rd27+24];
	add.s32 	%r86, %r85, %r84;
	st.global.u32 	[%rd28+24], %r86;
	ld.global.u32 	%r87, [%rd26+28];
	ld.global.u32 	%r88, [%rd27+28];
	add.s32 	%r89, %r88, %r87;
	st.global.u32 	[%rd28+28], %r89;
	add.s32 	%r107, %r107, 8;
$L__BB0_7:
	setp.eq.s32 	%p6, %r7, 0;
	@%p6 bra 	$L__BB0_13;
	and.b32  	%r10, %r16, 3;
	setp.lt.u32 	%p7, %r7, 4;
	@%p7 bra 	$L__BB0_10;
	mul.wide.u32 	%rd29, %r107, 4;
	add.s64 	%rd30, %rd3, %rd29;
	ld.global.u32 	%r90, [%rd30];
	add.s64 	%rd31, %rd2, %rd29;
	ld.global.u32 	%r91, [%rd31];
	add.s32 	%r92, %r91, %r90;
	add.s64 	%rd32, %rd1, %rd29;
	st.global.u32 	[%rd32], %r92;
	ld.global.u32 	%r93, [%rd30+4];
	ld.global.u32 	%r94, [%rd31+4];
	add.s32 	%r95, %r94, %r93;
	st.global.u32 	[%rd32+4], %r95;
	ld.global.u32 	%r96, [%rd30+8];
	ld.global.u32 	%r97, [%rd31+8];
	add.s32 	%r98, %r97, %r96;
	st.global.u32 	[%rd32+8], %r98;
	ld.global.u32 	%r99, [%rd30+12];
	ld.global.u32 	%r100, [%rd31+12];
	add.s32 	%r101, %r100, %r99;
	st.global.u32 	[%rd32+12], %r101;
	add.s32 	%r107, %r107, 4;
$L__BB0_10:
	setp.eq.s32 	%p8, %r10, 0;
	@%p8 bra 	$L__BB0_13;
	mul.wide.u32 	%rd33, %r107, 4;
	add.s64 	%rd39, %rd1, %rd33;
	add.s64 	%rd38, %rd2, %rd33;
	add.s64 	%rd37, %rd3, %rd33;
	neg.s32 	%r109, %r10;
$L__BB0_12:
	.pragma "nounroll";
	ld.global.u32 	%r102, [%rd37];
	ld.global.u32 	%r103, [%rd38];
	add.s32 	%r104, %r103, %r102;
	st.global.u32 	[%rd39], %r104;
	add.s64 	%rd39, %rd39, 4;
	add.s64 	%rd38, %rd38, 4;
	add.s64 	%rd37, %rd37, 4;
	add.s32 	%r109, %r109, 1;
	setp.ne.s32 	%p9, %r109, 0;
	@%p9 bra 	$L__BB0_12;
$L__BB0_13:
	ret;

}
	// .globl	_Z8add_vec2PiS_S_i
.visible .entry _Z8add_vec2PiS_S_i(
	.param .u64 .ptr .align 1 _Z8add_vec2PiS_S_i_param_0,
	.param .u64 .ptr .align 1 _Z8add_vec2PiS_S_i_param_1,
	.param .u64 .ptr .align 1 _Z8add_vec2PiS_S_i_param_2,
	.param .u32 _Z8add_vec2PiS_S_i_param_3
)
{
	.reg .pred 	%p<3>;
	.reg .b32 	%r<10>;
	.reg .b64 	%rd<11>;

	ld.param.u64 	%rd4, [_Z8add_vec2PiS_S_i_param_0];
	ld.param.u64 	%rd5, [_Z8add_vec2PiS_S_i_param_1];
	ld.param.u64 	%rd6, [_Z8add_vec2PiS_S_i_param_2];
	ld.param.u32 	%r5, [_Z8add_vec2PiS_S_i_param_3];
	mov.u32 	%r9, %tid.x;
	setp.ge.s32 	%p1, %r9, %r5;
	@%p1 bra 	$L__BB1_3;
	mov.u32 	%r2, %ntid.x;
	cvta.to.global.u64 	%rd1, %rd4;
	cvta.to.global.u64 	%rd2, %rd5;
	cvta.to.global.u64 	%rd3, %rd6;
$L__BB1_2:
	mul.wide.s32 	%rd7, %r9, 4;
	add.s64 	%rd8, %rd1, %rd7;
	ld.global.u32 	%r6, [%rd8];
	add.s64 	%rd9, %rd2, %rd7;
	ld.global.u32 	%r7, [%rd9];
	add.s32 	%r8, %r7, %r6;
	add.s64 	%rd10, %rd3, %rd7;
	st.global.u32 	[%rd10], %r8;
	add.s32 	%r9, %r9, %r2;
	setp.lt.s32 	%p2, %r9, %r5;
	@%p2 bra 	$L__BB1_2;
$L__BB1_3:
	ret;

}
	// .globl	_Z8add_vec3PiS_S_i
.visible .entry _Z8add_vec3PiS_S_i(
	.param .u64 .ptr .align 1 _Z8add_vec3PiS_S_i_param_0,
	.param .u64 .ptr .align 1 _Z8add_vec3PiS_S_i_param_1,
	.param .u64 .ptr .align 1 _Z8add_vec3PiS_S_i_param_2,
	.param .u32 _Z8add_vec3PiS_S_i_param_3
)
{
	.reg .pred 	%p<2>;
	.reg .b32 	%r<9>;
	.reg .b64 	%rd<11>;

	ld.param.u64 	%rd1, [_Z8add_vec3PiS_S_i_param_0];
	ld.param.u64 	%rd2, [_Z8add_vec3PiS_S_i_param_1];
	ld.param.u64 	%rd3, [_Z8add_vec3PiS_S_i_param_2];
	ld.param.u32 	%r2, [_Z8add_vec3PiS_S_i_param_3];
	mov.u32 	%r3, %ctaid.x;
	mov.u32 	%r4, %ntid.x;
	mov.u32 	%r5, %tid.x;
	mad.lo.s32 	%r1, %r3, %r4, %r5;
	setp.ge.s32 	%p1, %r1, %r2;
	@%p1 bra 	$L__BB2_2;
	cvta.to.global.u64 	%rd4, %rd1;
	cvta.to.global.u64 	%rd5, %rd2;
	cvta.to.global.u64 	%rd6, %rd3;
	mul.wide.s32 	%rd7, %r1, 4;
	add.s64 	%rd8, %rd4, %rd7;
	ld.global.u32 	%r6, [%rd8];
	add.s64 	%rd9, %rd5, %rd7;
	ld.global.u32 	%r7, [%rd9];
	add.s32 	%r8, %r7, %r6;
	add.s64 	%rd10, %rd6, %rd7;
	st.global.u32 	[%rd10], %r8;
$L__BB2_2:
	ret;

}


// ===== COMPILED SASS (sm_100) =====

	.target	sm_100

	.elftype	@"ET_EXEC"


//--------------------- .note.nv.tkinfo           --------------------------
	.section	.note.nv.tkinfo,"",@"SHT_NOTE"
	.sectionflags	@"SHF_NOTE_NV_TKINFO"
	.tkinfo
        /*0018*/ 	.word	0x00000002
        /*0030*/ 	.string	""
        /*0030*/ 	.string	"ptxas"
        /*0030*/ 	.string	"Cuda compilation tools, release 13.0, V13.0.88"
        /*0030*/ 	.string	"Build cuda_13.0.r13.0/compiler.36424714_0"
        /*0030*/ 	.string	"-arch sm_100 -m 64 "



//--------------------- .note.nv.cuinfo           --------------------------
	.section	.note.nv.cuinfo,"",@"SHT_NOTE"
	.sectionflags	@"SHF_NOTE_NV_CUINFO"
        /*0018*/ 	.short	0x0002
        /*001a*/ 	.short	0x0064
        /*001c*/ 	.short	0x0082
	.zero		2


//--------------------- .nv.info                  --------------------------
	.section	.nv.info,"",@"SHT_CUDA_INFO"
	.align	4


	//----- nvinfo : EIATTR_REGCOUNT
	.align		4
        /*0000*/ 	.byte	0x04, 0x2f
        /*0002*/ 	.short	(.L_1 - .L_0)
	.align		4
.L_0:
        /*0004*/ 	.word	index@(_Z8add_vec1PiS_S_i)
        /*0008*/ 	.word	0x00000014


	//----- nvinfo : EIATTR_FRAME_SIZE
	.align		4
.L_1:
        /*000c*/ 	.byte	0x04, 0x11
        /*000e*/ 	.short	(.L_3 - .L_2)
	.align		4
.L_2:
        /*0010*/ 	.word	index@(_Z8add_vec1PiS_S_i)
        /*0014*/ 	.word	0x00000000


	//----- nvinfo : EIATTR_REGCOUNT
	.align		4
.L_3:
        /*0018*/ 	.byte	0x04, 0x2f
        /*001a*/ 	.short	(.L_5 - .L_4)
	.align		4
.L_4:
        /*001c*/ 	.word	index@(_Z8add_vec2PiS_S_i)
        /*0020*/ 	.word	0x00000014


	//----- nvinfo : EIATTR_FRAME_SIZE
	.align		4
.L_5:
        /*0024*/ 	.byte	0x04, 0x11
        /*0026*/ 	.short	(.L_7 - .L_6)
	.align		4
.L_6:
        /*0028*/ 	.word	index@(_Z8add_vec2PiS_S_i)
        /*002c*/ 	.word	0x00000000


	//----- nvinfo : EIATTR_REGCOUNT
	.align		4
.L_7:
        /*0030*/ 	.byte	0x04, 0x2f
        /*0032*/ 	.short	(.L_9 - .L_8)
	.align		4
.L_8:
        /*0034*/ 	.word	index@(_Z8add_vec3PiS_S_i)
        /*0038*/ 	.word	0x0000000c


	//----- nvinfo : EIATTR_FRAME_SIZE
	.align		4
.L_9:
        /*003c*/ 	.byte	0x04, 0x11
        /*003e*/ 	.short	(.L_11 - .L_10)
	.align		4
.L_10:
        /*0040*/ 	.word	index@(_Z8add_vec3PiS_S_i)
        /*0044*/ 	.word	0x00000000


	//----- nvinfo : EIATTR_MIN_STACK_SIZE
	.align		4
.L_11:
        /*0048*/ 	.byte	0x04, 0x12
        /*004a*/ 	.short	(.L_13 - .L_12)
	.align		4
.L_12:
        /*004c*/ 	.word	index@(_Z8add_vec3PiS_S_i)
        /*0050*/ 	.word	0x00000000


	//----- nvinfo : EIATTR_MIN_STACK_SIZE
	.align		4
.L_13:
        /*0054*/ 	.byte	0x04, 0x12
        /*0056*/ 	.short	(.L_15 - .L_14)
	.align		4
.L_14:
        /*0058*/ 	.word	index@(_Z8add_vec2PiS_S_i)
        /*005c*/ 	.word	0x00000000


	//----- nvinfo : EIATTR_MIN_STACK_SIZE
	.align		4
.L_15:
        /*0060*/ 	.byte	0x04, 0x12
        /*0062*/ 	.short	(.L_17 - .L_16)
	.align		4
.L_16:
        /*0064*/ 	.word	index@(_Z8add_vec1PiS_S_i)
        /*0068*/ 	.word	0x00000000
.L_17:


//--------------------- .nv.compat                --------------------------
	.section	.nv.compat,"",@"SHT_CUDA_COMPAT_INFO"
	.align	4
        /*0000*/ 	.byte	0x02, 0x09, 0x00, 0x00, 0x02, 0x02, 0x01, 0x00, 0x02, 0x05, 0x05, 0x00, 0x03, 0x07, 0x01, 0x01
        /*0010*/ 	.byte	0x02, 0x03, 0x00, 0x00, 0x02, 0x06, 0x01, 0x00, 0x04, 0x0b, 0x08, 0x00, 0x09, 0x00, 0x00, 0x00
        /*0020*/ 	.byte	0x00, 0x00, 0x00, 0x00


//--------------------- .nv.info._Z8add_vec3PiS_S_i --------------------------
	.section	.nv.info._Z8add_vec3PiS_S_i,"",@"SHT_CUDA_INFO"
	.sectionflags	@""
	.align	4


	//----- nvinfo : EIATTR_CUDA_API_VERSION
	.align		4
        /*0000*/ 	.byte	0x04, 0x37
        /*0002*/ 	.short	(.L_19 - .L_18)
.L_18:
        /*0004*/ 	.word	0x00000082


	//----- nvinfo : EIATTR_KPARAM_INFO
	.align		4
.L_19:
        /*0008*/ 	.byte	0x04, 0x17
        /*000a*/ 	.short	(.L_21 - .L_20)
.L_20:
        /*000c*/ 	.word	0x00000000
        /*0010*/ 	.short	0x0003
        /*0012*/ 	.short	0x0018
        /*0014*/ 	.byte	0x00, 0xf0, 0x11, 0x00


	//----- nvinfo : EIATTR_KPARAM_INFO
	.align		4
.L_21:
        /*0018*/ 	.byte	0x04, 0x17
        /*001a*/ 	.short	(.L_23 - .L_22)
.L_22:
        /*001c*/ 	.word	0x00000000
        /*0020*/ 	.short	0x0002
        /*0022*/ 	.short	0x0010
        /*0024*/ 	.byte	0x00, 0xf5, 0x21, 0x00


	//----- nvinfo : EIATTR_KPARAM_INFO
	.align		4
.L_23:
        /*0028*/ 	.byte	0x04, 0x17
        /*002a*/ 	.short	(.L_25 - .L_24)
.L_24:
        /*002c*/ 	.word	0x00000000
        /*0030*/ 	.short	0x0001
        /*0032*/ 	.short	0x0008
        /*0034*/ 	.byte	0x00, 0xf5, 0x21, 0x00


	//----- nvinfo : EIATTR_KPARAM_INFO
	.align		4
.L_25:
        /*0038*/ 	.byte	0x04, 0x17
        /*003a*/ 	.short	(.L_27 - .L_26)
.L_26:
        /*003c*/ 	.word	0x00000000
        /*0040*/ 	.short	0x0000
        /*0042*/ 	.short	0x0000
        /*0044*/ 	.byte	0x00, 0xf5, 0x21, 0x00


	//----- nvinfo : EIATTR_SPARSE_MMA_MASK
	.align		4
.L_27:
        /*0048*/ 	.byte	0x03, 0x50
        /*004a*/ 	.short	0x0000


	//----- nvinfo : EIATTR_MAXREG_COUNT
	.align		4
        /*004c*/ 	.byte	0x03, 0x1b
        /*004e*/ 	.short	0x00ff


	//----- nvinfo : EIATTR_MERCURY_ISA_VERSION
	.align		4
        /*0050*/ 	.byte	0x03, 0x5f
        /*0052*/ 	.short	0x0101


	//----- nvinfo : EIATTR_VRC_CTA_INIT_COUNT
	.align		4
        /*0054*/ 	.byte	0x02, 0x4a
	.zero		1
	.zero		1


	//----- nvinfo : EIATTR_EXIT_INSTR_OFFSETS
	.align		4
        /*0058*/ 	.byte	0x04, 0x1c
        /*005a*/ 	.short	(.L_29 - .L_28)


	//   ....[0]....
.L_28:
        /*005c*/ 	.word	0x00000070


	//   ....[1]....
        /*0060*/ 	.word	0x00000130


	//----- nvinfo : EIATTR_CBANK_PARAM_SIZE
	.align		4
.L_29:
        /*0064*/ 	.byte	0x03, 0x19
        /*0066*/ 	.short	0x001c


	//----- nvinfo : EIATTR_PARAM_CBANK
	.align		4
        /*0068*/ 	.byte	0x04, 0x0a
        /*006a*/ 	.short	(.L_31 - .L_30)
	.align		4
.L_30:
        /*006c*/ 	.word	index@(.nv.constant0._Z8add_vec3PiS_S_i)
        /*0070*/ 	.short	0x0380
        /*0072*/ 	.short	0x001c


	//----- nvinfo : EIATTR_SW_WAR
	.align		4
.L_31:
        /*0074*/ 	.byte	0x04, 0x36
        /*0076*/ 	.short	(.L_33 - .L_32)
.L_32:
        /*0078*/ 	.word	0x00000008
.L_33:


//--------------------- .nv.info._Z8add_vec2PiS_S_i --------------------------
	.section	.nv.info._Z8add_vec2PiS_S_i,"",@"SHT_CUDA_INFO"
	.sectionflags	@""
	.align	4


	//----- nvinfo : EIATTR_CUDA_API_VERSION
	.align		4
        /*0000*/ 	.byte	0x04, 0x37
        /*0002*/ 	.short	(.L_35 - .L_34)
.L_34:
        /*0004*/ 	.word	0x00000082


	//----- nvinfo : EIATTR_KPARAM_INFO
	.align		4
.L_35:
        /*0008*/ 	.byte	0x04, 0x17
        /*000a*/ 	.short	(.L_37 - .L_36)
.L_36:
        /*000c*/ 	.word	0x00000000
        /*0010*/ 	.short	0x0003
        /*0012*/ 	.short	0x0018
        /*0014*/ 	.byte	0x00, 0xf0, 0x11, 0x00


	//----- nvinfo : EIATTR_KPARAM_INFO
	.align		4
.L_37:
        /*0018*/ 	.byte	0x04, 0x17
        /*001a*/ 	.short	(.L_39 - .L_38)
.L_38:
        /*001c*/ 	.word	0x00000000
        /*0020*/ 	.short	0x0002
        /*0022*/ 	.short	0x0010
        /*0024*/ 	.byte	0x00, 0xf5, 0x21, 0x00


	//----- nvinfo : EIATTR_KPARAM_INFO
	.align		4
.L_39:
        /*0028*/ 	.byte	0x04, 0x17
        /*002a*/ 	.short	(.L_41 - .L_40)
.L_40:
        /*002c*/ 	.word	0x00000000
        /*0030*/ 	.short	0x0001
        /*0032*/ 	.short	0x0008
        /*0034*/ 	.byte	0x00, 0xf5, 0x21, 0x00


	//----- nvinfo : EIATTR_KPARAM_INFO
	.align		4
.L_41:
        /*0038*/ 	.byte	0x04, 0x17
        /*003a*/ 	.short	(.L_43 - .L_42)
.L_42:
        /*003c*/ 	.word	0x00000000
        /*0040*/ 	.short	0x0000
        /*0042*/ 	.short	0x0000
        /*0044*/ 	.byte	0x00, 0xf5, 0x21, 0x00


	//----- nvinfo : EIATTR_SPARSE_MMA_MASK
	.align		4
.L_43:
        /*0048*/ 	.byte	0x03, 0x50
        /*004a*/ 	.short	0x0000


	//----- nvinfo : EIATTR_MAXREG_COUNT
	.align		4
        /*004c*/ 	.byte	0x03, 0x1b
        /*004e*/ 	.short	0x00ff


	//----- nvinfo : EIATTR_MERCURY_ISA_VERSION
	.align		4
        /*0050*/ 	.byte	0x03, 0x5f
        /*0052*/ 	.short	0x0101


	//----- nvinfo : EIATTR_VRC_CTA_INIT_COUNT
	.align		4
        /*0054*/ 	.byte	0x02, 0x4a
	.zero		1
	.zero		1


	//----- nvinfo : EIATTR_EXIT_INSTR_OFFSETS
	.align		4
        /*0058*/ 	.byte	0x04, 0x1c
        /*005a*/ 	.short	(.L_45 - .L_44)


	//   ....[0]....
.L_44:
        /*005c*/ 	.word	0x00000040


	//   ....[1]....
        /*0060*/ 	.word	0x00000140


	//----- nvinfo : EIATTR_CRS_STACK_SIZE
	.align		4
.L_45:
        /*0064*/ 	.byte	0x04, 0x1e
        /*0066*/ 	.short	(.L_47 - .L_46)
.L_46:
        /*0068*/ 	.word	0x00000000


	//----- nvinfo : EIATTR_CBANK_PARAM_SIZE
	.align		4
.L_47:
        /*006c*/ 	.byte	0x03, 0x19
        /*006e*/ 	.short	0x001c


	//----- nvinfo : EIATTR_PARAM_CBANK
	.align		4
        /*0070*/ 	.byte	0x04, 0x0a
        /*0072*/ 	.short	(.L_49 - .L_48)
	.align		4
.L_48:
        /*0074*/ 	.word	index@(.nv.constant0._Z8add_vec2PiS_S_i)
        /*0078*/ 	.short	0x0380
        /*007a*/ 	.short	0x001c


	//----- nvinfo : EIATTR_SW_WAR
	.align		4
.L_49:
        /*007c*/ 	.byte	0x04, 0x36
        /*007e*/ 	.short	(.L_51 - .L_50)
.L_50:
        /*0080*/ 	.word	0x00000008
.L_51:


//--------------------- .nv.info._Z8add_vec1PiS_S_i --------------------------
	.section	.nv.info._Z8add_vec1PiS_S_i,"",@"SHT_CUDA_INFO"
	.sectionflags	@""
	.align	4


	//----- nvinfo : EIATTR_CUDA_API_VERSION
	.align		4
        /*0000*/ 	.byte	0x04, 0x37
        /*0002*/ 	.short	(.L_53 - .L_52)
.L_52:
        /*0004*/ 	.word	0x00000082


	//----- nvinfo : EIATTR_KPARAM_INFO
	.align		4
.L_53:
        /*0008*/ 	.byte	0x04, 0x17
        /*000a*/ 	.short	(.L_55 - .L_54)
.L_54:
        /*000c*/ 	.word	0x00000000
        /*0010*/ 	.short	0x0003
        /*0012*/ 	.short	0x0018
        /*0014*/ 	.byte	0x00, 0xf0, 0x11, 0x00


	//----- nvinfo : EIATTR_KPARAM_INFO
	.align		4
.L_55:
        /*0018*/ 	.byte	0x04, 0x17
        /*001a*/ 	.short	(.L_57 - .L_56)
.L_56:
        /*001c*/ 	.word	0x00000000
        /*0020*/ 	.short	0x0002
        /*0022*/ 	.short	0x0010
        /*0024*/ 	.byte	0x00, 0xf5, 0x21, 0x00


	//----- nvinfo : EIATTR_KPARAM_INFO
	.align		4
.L_57:
        /*0028*/ 	.byte	0x04, 0x17
        /*002a*/ 	.short	(.L_59 - .L_58)
.L_58:
        /*002c*/ 	.word	0x00000000
        /*0030*/ 	.short	0x0001
        /*0032*/ 	.short	0x0008
        /*0034*/ 	.byte	0x00, 0xf5, 0x21, 0x00


	//----- nvinfo : EIATTR_KPARAM_INFO
	.align		4
.L_59:
        /*0038*/ 	.byte	0x04, 0x17
        /*003a*/ 	.short	(.L_61 - .L_60)
.L_60:
        /*003c*/ 	.word	0x00000000
        /*0040*/ 	.short	0x0000
        /*0042*/ 	.short	0x0000
        /*0044*/ 	.byte	0x00, 0xf5, 0x21, 0x00


	//----- nvinfo : EIATTR_SPARSE_MMA_MASK
	.align		4
.L_61:
        /*0048*/ 	.byte	0x03, 0x50
        /*004a*/ 	.short	0x0000


	//----- nvinfo : EIATTR_MAXREG_COUNT
	.align		4
        /*004c*/ 	.byte	0x03, 0x1b
        /*004e*/ 	.short	0x00ff


	//----- nvinfo : EIATTR_MERCURY_ISA_VERSION
	.align		4
        /*0050*/ 	.byte	0x03, 0x5f
        /*0052*/ 	.short	0x0101


	//----- nvinfo : EIATTR_VRC_CTA_INIT_COUNT
	.align		4
        /*0054*/ 	.byte	0x02, 0x4a
	.zero		1
	.zero		1


	//----- nvinfo : EIATTR_EXIT_INSTR_OFFSETS
	.align		4
        /*0058*/ 	.byte	0x04, 0x1c
        /*005a*/ 	.short	(.L_63 - .L_62)


	//   ....[0]....
.L_62:
        /*005c*/ 	.word	0x00000030


	//   ....[1]....
        /*0060*/ 	.word	0x00000680


	//   ....[2]....
        /*0064*/ 	.word	0x00000940


	//   ....[3]....
        /*0068*/ 	.word	0x00000b00


	//   ....[4]....
        /*006c*/ 	.word	0x00000ce0


	//----- nvinfo : EIATTR_CBANK_PARAM_SIZE
	.align		4
.L_63:
        /*0070*/ 	.byte	0x03, 0x19
        /*0072*/ 	.short	0x001c


	//----- nvinfo : EIATTR_PARAM_CBANK
	.align		4
        /*0074*/ 	.byte	0x04, 0x0a
        /*0076*/ 	.short	(.L_65 - .L_64)
	.align		4
.L_64:
        /*0078*/ 	.word	index@(.nv.constant0._Z8add_vec1PiS_S_i)
        /*007c*/ 	.short	0x0380
        /*007e*/ 	.short	0x001c


	//----- nvinfo : EIATTR_SW_WAR
	.align		4
.L_65:
        /*0080*/ 	.byte	0x04, 0x36
        /*0082*/ 	.short	(.L_67 - .L_66)
.L_66:
        /*0084*/ 	.word	0x00000008
.L_67:


//--------------------- .nv.callgraph             --------------------------
	.section	.nv.callgraph,"",@"SHT_CUDA_CALLGRAPH"
	.align	4
	.sectionentsize	8
	.align		4
        /*0000*/ 	.word	0x00000000
	.align		4
        /*0004*/ 	.word	0xffffffff
	.align		4
        /*0008*/ 	.word	0x00000000
	.align		4
        /*000c*/ 	.word	0xfffffffe
	.align		4
        /*0010*/ 	.word	0x00000000
	.align		4
        /*0014*/ 	.word	0xfffffffd
	.align		4
        /*0018*/ 	.word	0x00000000
	.align		4
        /*001c*/ 	.word	0xfffffffc


//--------------------- .text._Z8add_vec3PiS_S_i  --------------------------
	.section	.text._Z8add_vec3PiS_S_i,"ax",@progbits
	.align	128
        .global         _Z8add_vec3PiS_S_i
        .type           _Z8add_vec3PiS_S_i,@function
        .size           _Z8add_vec3PiS_S_i,(.L_x_9 - _Z8add_vec3PiS_S_i)
        .other          _Z8add_vec3PiS_S_i,@"STO_CUDA_ENTRY STV_DEFAULT"
_Z8add_vec3PiS_S_i:
.text._Z8add_vec3PiS_S_i:
[----:B------:R-:W-:Y:S01]  /*0000*/  LDC R1, c[0x0][0x37c] ;  /* 0x0000df00ff017b82 */ /* 0x000fe20000000800 */
[----:B------:R-:W0:Y:S07]  /*0010*/  S2R R0, SR_TID.X ;  /* 0x0000000000007919 */ /* 0x000e2e0000002100 */
[----:B------:R-:W0:Y:S01]  /*0020*/  S2UR UR4, SR_CTAID.X ;  /* 0x00000000000479c3 */ /* 0x000e220000002500 */
[----:B------:R-:W1:Y:S07]  /*0030*/  LDCU UR5, c[0x0][0x398] ;  /* 0x00007300ff0577ac */ /* 0x000e6e0008000800 */
[----:B------:R-:W0:Y:S02]  /*0040*/  LDC R9, c[0x0][0x360] ;  /* 0x0000d800ff097b82 */ /* 0x000e240000000800 */
[----:B0-----:R-:W-:-:S05]  /*0050*/  IMAD R9, R9, UR4, R0 ;  /* 0x0000000409097c24 */ /* 0x001fca000f8e0200 */
[----:B-1----:R-:W-:-:S13]  /*0060*/  ISETP.GE.AND P0, PT, R9, UR5, PT ;  /* 0x0000000509007c0c */ /* 0x002fda000bf06270 */
[----:B------:R-:W-:Y:S05]  /*0070*/  @P0 EXIT ;  /* 0x000000000000094d */ /* 0x000fea0003800000 */
[----:B------:R-:W0:Y:S01]  /*0080*/  LDC.64 R2, c[0x0][0x380] ;  /* 0x0000e000ff027b82 */ /* 0x000e220000000a00 */
[----:B------:R-:W1:Y:S07]  /*0090*/  LDCU.64 UR4, c[0x0][0x358] ;  /* 0x00006b00ff0477ac */ /* 0x000e6e0008000a00 */
[----:B------:R-:W2:Y:S08]  /*00a0*/  LDC.64 R4, c[0x0][0x388] ;  /* 0x0000e200ff047b82 */ /* 0x000eb00000000a00 */
[----:B------:R-:W3:Y:S01]  /*00b0*/  LDC.64 R6, c[0x0][0x390] ;  /* 0x0000e400ff067b82 */ /* 0x000ee20000000a00 */
[----:B0-----:R-:W-:-:S06]  /*00c0*/  IMAD.WIDE R2, R9, 0x4, R2 ;  /* 0x0000000409027825 */ /* 0x001fcc00078e0202 */
[----:B-1----:R-:W4:Y:S01]  /*00d0*/  LDG.E R2, desc[UR4][R2.64] ;  /* 0x0000000402027981 */ /* 0x002f22000c1e1900 */
[----:B--2---:R-:W-:-:S06]  /*00e0*/  IMAD.WIDE R4, R9, 0x4, R4 ;  /* 0x0000000409047825 */ /* 0x004fcc00078e0204 */
[----:B------:R-:W4:Y:S01]  /*00f0*/  LDG.E R5, desc[UR4][R4.64] ;  /* 0x0000000404057981 */ /* 0x000f22000c1e1900 */
[----:B---3--:R-:W-:Y:S01]  /*0100*/  IMAD.WIDE R6, R9, 0x4, R6 ;  /* 0x0000000409067825 */ /* 0x008fe200078e0206 */
[----:B----4-:R-:W-:-:S05]  /*0110*/  IADD3 R9, PT, PT, R2, R5, RZ ;  /* 0x0000000502097210 */ /* 0x010fca0007ffe0ff */
[----:B------:R-:W-:Y:S01]  /*0120*/  STG.E desc[UR4][R6.64], R9 ;  /* 0x0000000906007986 */ /* 0x000fe2000c101904 */
[----:B------:R-:W-:Y:S05]  /*0130*/  EXIT ;  /* 0x000000000000794d */ /* 0x000fea0003800000 */
.L_x_0:
[----:B------:R-:W-:-:S00]  /*0140*/  BRA `(.L_x_0) ;  /* 0xfffffffc00fc7947 */ /* 0x000fc0000383ffff */
[----:B------:R-:W-:-:S00]  /*0150*/  NOP ;  /* 0x0000000000007918 */ /* 0x000fc00000000000 */
        /* <DEDUP_REMOVED lines=10> */
.L_x_9:


//--------------------- .text._Z8add_vec2PiS_S_i  --------------------------
	.section	.text._Z8add_vec2PiS_S_i,"ax",@progbits
	.align	128
        .global         _Z8add_vec2PiS_S_i
        .type           _Z8add_vec2PiS_S_i,@function
        .size           _Z8add_vec2PiS_S_i,(.L_x_10 - _Z8add_vec2PiS_S_i)
        .other          _Z8add_vec2PiS_S_i,@"STO_CUDA_ENTRY STV_DEFAULT"
_Z8add_vec2PiS_S_i:
.text._Z8add_vec2PiS_S_i:
[----:B------:R-:W-:Y:S01]  /*0000*/  LDC R1, c[0x0][0x37c] ;  /* 0x0000df00ff017b82 */ /* 0x000fe20000000800 */
[----:B------:R-:W0:Y:S01]  /*0010*/  S2R R15, SR_TID.X ;  /* 0x00000000000f7919 */ /* 0x000e220000002100 */
[----:B------:R-:W0:Y:S02]  /*0020*/  LDCU UR5, c[0x0][0x398] ;  /* 0x00007300ff0577ac */ /* 0x000e240008000800 */
[----:B0-----:R-:W-:-:S13]  /*0030*/  ISETP.GE.AND P0, PT, R15, UR5, PT ;  /* 0x000000050f007c0c */ /* 0x001fda000bf06270 */
[----:B------:R-:W-:Y:S05]  /*0040*/  @P0 EXIT ;  /* 0x000000000000094d */ /* 0x000fea0003800000 */
[----:B------:R-:W0:Y:S01]  /*0050*/  LDC.64 R12, c[0x0][0x390] ;  /* 0x0000e400ff0c7b82 */ /* 0x000e220000000a00 */
[----:B------:R-:W1:Y:S01]  /*0060*/  LDCU UR4, c[0x0][0x360] ;  /* 0x00006c00ff0477ac */ /* 0x000e620008000800 */
[----:B------:R-:W2:Y:S06]  /*0070*/  LDCU.64 UR6, c[0x0][0x358] ;  /* 0x00006b00ff0677ac */ /* 0x000eac0008000a00 */
[----:B------:R-:W3:Y:S08]  /*0080*/  LDC.64 R8, c[0x0][0x380] ;  /* 0x0000e000ff087b82 */ /* 0x000ef00000000a00 */
[----:B------:R-:W4:Y:S02]  /*0090*/  LDC.64 R10, c[0x0][0x388] ;  /* 0x0000e200ff0a7b82 */ /* 0x000f240000000a00 */
.L_x_1:
[----:B---3--:R-:W-:-:S04]  /*00a0*/  IMAD.WIDE R2, R15, 0x4, R8 ;  /* 0x000000040f027825 */ /* 0x008fc800078e0208 */
[C---:B----4-:R-:W-:Y:S02]  /*00b0*/  IMAD.WIDE R4, R15.reuse, 0x4, R10 ;  /* 0x000000040f047825 */ /* 0x050fe400078e020a */
[----:B--2---:R-:W2:Y:S04]  /*00c0*/  LDG.E R2, desc[UR6][R2.64] ;  /* 0x0000000602027981 */ /* 0x004ea8000c1e1900 */
[----:B------:R-:W2:Y:S01]  /*00d0*/  LDG.E R5, desc[UR6][R4.64] ;  /* 0x0000000604057981 */ /* 0x000ea2000c1e1900 */
[C---:B0-----:R-:W-:Y:S01]  /*00e0*/  IMAD.WIDE R6, R15.reuse, 0x4, R12 ;  /* 0x000000040f067825 */ /* 0x041fe200078e020c */
[----:B-1----:R-:W-:-:S04]  /*00f0*/  IADD3 R15, PT, PT, R15, UR4, RZ ;  /* 0x000000040f0f7c10 */ /* 0x002fc8000fffe0ff */
[----:B------:R-:W-:Y:S02]  /*0100*/  ISETP.GE.AND P0, PT, R15, UR5, PT ;  /* 0x000000050f007c0c */ /* 0x000fe4000bf06270 */
[----:B--2---:R-:W-:-:S05]  /*0110*/  IADD3 R17, PT, PT, R2, R5, RZ ;  /* 0x0000000502117210 */ /* 0x004fca0007ffe0ff */
[----:B------:R0:W-:Y:S06]  /*0120*/  STG.E desc[UR6][R6.64], R17 ;  /* 0x0000001106007986 */ /* 0x0001ec000c101906 */
[----:B------:R-:W-:Y:S05]  /*0130*/  @!P0 BRA `(.L_x_1) ;  /* 0xfffffffc00d88947 */ /* 0x000fea000383ffff */
[----:B------:R-:W-:Y:S05]  /*0140*/  EXIT ;  /* 0x000000000000794d */ /* 0x000fea0003800000 */
.L_x_2:
        /* <DEDUP_REMOVED lines=11> */
.L_x_10:


//--------------------- .text._Z8add_vec1PiS_S_i  --------------------------
	.section	.text._Z8add_vec1PiS_S_i,"ax",@progbits
	.align	128
        .global         _Z8add_vec1PiS_S_i
        .type           _Z8add_vec1PiS_S_i,@function
        .size           _Z8add_vec1PiS_S_i,(.L_x_11 - _Z8add_vec1PiS_S_i)
        .other          _Z8add_vec1PiS_S_i,@"STO_CUDA_ENTRY STV_DEFAULT"
_Z8add_vec1PiS_S_i:
.text._Z8add_vec1PiS_S_i:
[----:B------:R-:W-:Y:S08]  /*0000*/  LDC R1, c[0x0][0x37c] ;  /* 0x0000df00ff017b82 */ /* 0x000ff00000000800 */
[----:B------:R-:W0:Y:S02]  /*0010*/  LDC R2, c[0x0][0x398] ;  /* 0x0000e600ff027b82 */ /* 0x000e240000000800 */
[----:B0-----:R-:W-:-:S13]  /*0020*/  ISETP.GE.AND P0, PT, R2, 0x1, PT ;  /* 0x000000010200780c */ /* 0x001fda0003f06270 */
[----:B------:R-:W-:Y:S05]  /*0030*/  @!P0 EXIT ;  /* 0x000000000000894d */ /* 0x000fea0003800000 */
[C---:B------:R-:W-:Y:S01]  /*0040*/  ISETP.GE.U32.AND P1, PT, R2.reuse, 0x10, PT ;  /* 0x000000100200780c */ /* 0x040fe20003f26070 */
[----:B------:R-:W0:Y:S01]  /*0050*/  LDCU.64 UR12, c[0x0][0x358] ;  /* 0x00006b00ff0c77ac */ /* 0x000e220008000a00 */
[----:B------:R-:W-:Y:S01]  /*0060*/  LOP3.LUT R12, R2, 0xf, RZ, 0xc0, !PT ;  /* 0x0000000f020c7812 */ /* 0x000fe200078ec0ff */
[----:B------:R-:W-:-:S03]  /*0070*/  IMAD.MOV.U32 R0, RZ, RZ, RZ ;  /* 0x000000ffff007224 */ /* 0x000fc600078e00ff */
[----:B------:R-:W-:-:S07]  /*0080*/  ISETP.NE.AND P0, PT, R12, RZ, PT ;  /* 0x000000ff0c00720c */ /* 0x000fce0003f05270 */
[----:B------:R-:W-:Y:S06]  /*0090*/  @!P1 BRA `(.L_x_3) ;  /* 0x0000000400789947 */ /* 0x000fec0003800000 */
[----:B------:R-:W1:Y:S01]  /*00a0*/  LDCU.128 UR4, c[0x0][0x380] ;  /* 0x00007000ff0477ac */ /* 0x000e620008000c00 */
[----:B------:R-:W-:Y:S01]  /*00b0*/  LOP3.LUT R0, R2, 0x7ffffff0, RZ, 0xc0, !PT ;  /* 0x7ffffff002007812 */ /* 0x000fe200078ec0ff */
[----:B------:R-:W2:Y:S04]  /*00c0*/  LDCU.64 UR10, c[0x0][0x390] ;  /* 0x00007200ff0a77ac */ /* 0x000ea80008000a00 */
[----:B------:R-:W-:Y:S01]  /*00d0*/  IMAD.MOV R3, RZ, RZ, -R0 ;  /* 0x000000ffff037224 */ /* 0x000fe200078e0a00 */
[----:B-1----:R-:W-:Y:S02]  /*00e0*/  UIADD3 UR8, UP0, UPT, UR4, 0x20, URZ ;  /* 0x0000002004087890 */ /* 0x002fe4000ff1e0ff */
[----:B------:R-:W-:Y:S02]  /*00f0*/  UIADD3 UR6, UP1, UPT, UR6, 0x20, URZ ;  /* 0x0000002006067890 */ /* 0x000fe4000ff3e0ff */
[----:B--2---:R-:W-:-:S02]  /*0100*/  UIADD3 UR4, UP2, UPT, UR10, 0x20, URZ ;  /* 0x000000200a047890 */ /* 0x004fc4000ff5e0ff */
[----:B------:R-:W-:Y:S01]  /*0110*/  UIADD3.X UR9, UPT, UPT, URZ, UR5, URZ, UP0, !UPT ;  /* 0x00000005ff097290 */ /* 0x000fe200087fe4ff */
[----:B------:R-:W-:Y:S01]  /*0120*/  MOV R16, UR8 ;  /* 0x0000000800107c02 */ /* 0x000fe20008000f00 */
[----:B------:R-:W-:Y:S01]  /*0130*/  UIADD3.X UR7, UPT, UPT, URZ, UR7, URZ, UP1, !UPT ;  /* 0x00000007ff077290 */ /* 0x000fe20008ffe4ff */
[----:B------:R-:W-:Y:S01]  /*0140*/  IMAD.U32 R11, RZ, RZ, UR6 ;  /* 0x00000006ff0b7e24 */ /* 0x000fe2000f8e00ff */
[----:B------:R-:W-:Y:S01]  /*0150*/  UIADD3.X UR5, UPT, UPT, URZ, UR11, URZ, UP2, !UPT ;  /* 0x0000000bff057290 */ /* 0x000fe200097fe4ff */
[----:B------:R-:W-:Y:S01]  /*0160*/  IMAD.U32 R10, RZ, RZ, UR4 ;  /* 0x00000004ff0a7e24 */ /* 0x000fe2000f8e00ff */
[----:B------:R-:W-:Y:S02]  /*0170*/  MOV R5, UR9 ;  /* 0x0000000900057c02 */ /* 0x000fe40008000f00 */
[----:B------:R-:W-:Y:S02]  /*0180*/  IMAD.U32 R14, RZ, RZ, UR7 ;  /* 0x00000007ff0e7e24 */ /* 0x000fe4000f8e00ff */
[----:B------:R-:W-:-:S07]  /*0190*/  IMAD.U32 R13, RZ, RZ, UR5 ;  /* 0x00000005ff0d7e24 */ /* 0x000fce000f8e00ff */
.L_x_4:
[----:B------:R-:W-:Y:S01]  /*01a0*/  MOV R4, R16 ;  /* 0x0000001000047202 */ /* 0x000fe20000000f00 */
[----:B------:R-:W-:Y:S02]  /*01b0*/  IMAD.MOV.U32 R6, RZ, RZ, R11 ;  /* 0x000000ffff067224 */ /* 0x000fe400078e000b */
[----:B------:R-:W-:Y:S02]  /*01c0*/  IMAD.MOV.U32 R7, RZ, RZ, R14 ;  /* 0x000000ffff077224 */ /* 0x000fe400078e000e */
[----:B0-2---:R-:W2:Y:S04]  /*01d0*/  LDG.E R8, desc[UR12][R4.64+-0x20] ;  /* 0xffffe00c04087981 */ /* 0x005ea8000c1e1900 */
[----:B------:R-:W2:Y:S02]  /*01e0*/  LDG.E R9, desc[UR12][R6.64+-0x20] ;  /* 0xffffe00c06097981 */ /* 0x000ea4000c1e1900 */
[----:B--2---:R-:W-:Y:S01]  /*01f0*/  IADD3 R11, PT, PT, R8, R9, RZ ;  /* 0x00000009080b7210 */ /* 0x004fe20007ffe0ff */
[----:B------:R-:W-:-:S02]  /*0200*/  IMAD.MOV.U32 R8, RZ, RZ, R10 ;  /* 0x000000ffff087224 */ /* 0x000fc400078e000a */
[----:B------:R-:W-:-:S05]  /*0210*/  IMAD.MOV.U32 R9, RZ, RZ, R13 ;  /* 0x000000ffff097224 */ /* 0x000fca00078e000d */
[----:B------:R0:W-:Y:S04]  /*0220*/  STG.E desc[UR12][R8.64+-0x20], R11 ;  /* 0xffffe00b08007986 */ /* 0x0001e8000c10190c */
[----:B------:R-:W2:Y:S04]  /*0230*/  LDG.E R10, desc[UR12][R4.64+-0x1c] ;  /* 0xffffe40c040a7981 */ /* 0x000ea8000c1e1900 */
[----:B------:R-:W2:Y:S02]  /*0240*/  LDG.E R13, desc[UR12][R6.64+-0x1c] ;  /* 0xffffe40c060d7981 */ /* 0x000ea4000c1e1900 */
[----:B--2---:R-:W-:-:S05]  /*0250*/  IADD3 R13, PT, PT, R10, R13, RZ ;  /* 0x0000000d0a0d7210 */ /* 0x004fca0007ffe0ff */
[----:B------:R1:W-:Y:S04]  /*0260*/  STG.E desc[UR12][R8.64+-0x1c], R13 ;  /* 0xffffe40d08007986 */ /* 0x0003e8000c10190c */
[----:B------:R-:W2:Y:S04]  /*0270*/  LDG.E R10, desc[UR12][R4.64+-0x18] ;  /* 0xffffe80c040a7981 */ /* 0x000ea8000c1e1900 */
[----:B------:R-:W2:Y:S02]  /*0280*/  LDG.E R15, desc[UR12][R6.64+-0x18] ;  /* 0xffffe80c060f7981 */ /* 0x000ea4000c1e1900 */
[----:B--2---:R-:W-:-:S05]  /*0290*/  IMAD.IADD R15, R10, 0x1, R15 ;  /* 0x000000010a0f7824 */ /* 0x004fca00078e020f */
[----:B------:R2:W-:Y:S04]  /*02a0*/  STG.E desc[UR12][R8.64+-0x18], R15 ;  /* 0xffffe80f08007986 */ /* 0x0005e8000c10190c */
[----:B------:R-:W3:Y:S04]  /*02b0*/  LDG.E R10, desc[UR12][R4.64+-0x14] ;  /* 0xffffec0c040a7981 */ /* 0x000ee8000c1e1900 */
[----:B------:R-:W3:Y:S02]  /*02c0*/  LDG.E R17, desc[UR12][R6.64+-0x14] ;  /* 0xffffec0c06117981 */ /* 0x000ee4000c1e1900 */
[----:B---3--:R-:W-:-:S05]  /*02d0*/  IMAD.IADD R17, R10, 0x1, R17 ;  /* 0x000000010a117824 */ /* 0x008fca00078e0211 */
[----:B------:R3:W-:Y:S04]  /*02e0*/  STG.E desc[UR12][R8.64+-0x14], R17 ;  /* 0xffffec1108007986 */ /* 0x0007e8000c10190c */
[----:B------:R-:W4:Y:S04]  /*02f0*/  LDG.E R10, desc[UR12][R4.64+-0x10] ;  /* 0xfffff00c040a7981 */ /* 0x000f28000c1e1900 */
[----:B0-----:R-:W4:Y:S02]  /*0300*/  LDG.E R11, desc[UR12][R6.64+-0x10] ;  /* 0xfffff00c060b7981 */ /* 0x001f24000c1e1900 */
[----:B----4-:R-:W-:-:S05]  /*0310*/  IADD3 R11, PT, PT, R10, R11, RZ ;  /* 0x0000000b0a0b7210 */ /* 0x010fca0007ffe0ff */
[----:B------:R0:W-:Y:S04]  /*0320*/  STG.E desc[UR12][R8.64+-0x10], R11 ;  /* 0xfffff00b08007986 */ /* 0x0001e8000c10190c */
[----:B------:R-:W4:Y:S04]  /*0330*/  LDG.E R10, desc[UR12][R4.64+-0xc] ;  /* 0xfffff40c040a7981 */ /* 0x000f28000c1e1900 */
[----:B-1----:R-:W4:Y:S02]  /*0340*/  LDG.E R13, desc[UR12][R6.64+-0xc] ;  /* 0xfffff40c060d7981 */ /* 0x002f24000c1e1900 */
[----:B----4-:R-:W-:-:S05]  /*0350*/  IMAD.IADD R13, R10, 0x1, R13 ;  /* 0x000000010a0d7824 */ /* 0x010fca00078e020d */
[----:B------:R1:W-:Y:S04]  /*0360*/  STG.E desc[UR12][R8.64+-0xc], R13 ;  /* 0xfffff40d08007986 */ /* 0x0003e8000c10190c */
[----:B------:R-:W4:Y:S04]  /*0370*/  LDG.E R10, desc[UR12][R4.64+-0x8] ;  /* 0xfffff80c040a7981 */ /* 0x000f28000c1e1900 */
[----:B--2---:R-:W4:Y:S02]  /*0380*/  LDG.E R15, desc[UR12][R6.64+-0x8] ;  /* 0xfffff80c060f7981 */ /* 0x004f24000c1e1900 */
[----:B----4-:R-:W-:-:S05]  /*0390*/  IMAD.IADD R15, R10, 0x1, R15 ;  /* 0x000000010a0f7824 */ /* 0x010fca00078e020f */
[----:B------:R2:W-:Y:S04]  /*03a0*/  STG.E desc[UR12][R8.64+-0x8], R15 ;  /* 0xfffff80f08007986 */ /* 0x0005e8000c10190c */
[----:B------:R-:W4:Y:S04]  /*03b0*/  LDG.E R10, desc[UR12][R4.64+-0x4] ;  /* 0xfffffc0c040a7981 */ /* 0x000f28000c1e1900 */
[----:B---3--:R-:W4:Y:S02]  /*03c0*/  LDG.E R17, desc[UR12][R6.64+-0x4] ;  /* 0xfffffc0c06117981 */ /* 0x008f24000c1e1900 */
[----:B----4-:R-:W-:-:S05]  /*03d0*/  IADD3 R17, PT, PT, R10, R17, RZ ;  /* 0x000000110a117210 */ /* 0x010fca0007ffe0ff */
[----:B------:R3:W-:Y:S04]  /*03e0*/  STG.E desc[UR12][R8.64+-0x4], R17 ;  /* 0xfffffc1108007986 */ /* 0x0007e8000c10190c */
[----:B------:R-:W4:Y:S04]  /*03f0*/  LDG.E R10, desc[UR12][R4.64] ;  /* 0x0000000c040a7981 */ /* 0x000f28000c1e1900 */
[----:B0-----:R-:W4:Y:S02]  /*0400*/  LDG.E R11, desc[UR12][R6.64] ;  /* 0x0000000c060b7981 */ /* 0x001f24000c1e1900 */
[----:B----4-:R-:W-:-:S05]  /*0410*/  IMAD.IADD R11, R10, 0x1, R11 ;  /* 0x000000010a0b7824 */ /* 0x010fca00078e020b */
[----:B------:R0:W-:Y:S04]  /*0420*/  STG.E desc[UR12][R8.64], R11 ;  /* 0x0000000b08007986 */ /* 0x0001e8000c10190c */
[----:B------:R-:W4:Y:S04]  /*0430*/  LDG.E R10, desc[UR12][R4.64+0x4] ;  /* 0x0000040c040a7981 */ /* 0x000f28000c1e1900 */
[----:B-1----:R-:W4:Y:S02]  /*0440*/  LDG.E R13, desc[UR12][R6.64+0x4] ;  /* 0x0000040c060d7981 */ /* 0x002f24000c1e1900 */
[----:B----4-:R-:W-:-:S05]  /*0450*/  IMAD.IADD R13, R10, 0x1, R13 ;  /* 0x000000010a0d7824 */ /* 0x010fca00078e020d */
[----:B------:R1:W-:Y:S04]  /*0460*/  STG.E desc[UR12][R8.64+0x4], R13 ;  /* 0x0000040d08007986 */ /* 0x0003e8000c10190c */
[----:B------:R-:W4:Y:S04]  /*0470*/  LDG.E R10, desc[UR12][R4.64+0x8] ;  /* 0x0000080c040a7981 */ /* 0x000f28000c1e1900 */
[----:B--2---:R-:W4:Y:S02]  /*0480*/  LDG.E R15, desc[UR12][R6.64+0x8] ;  /* 0x0000080c060f7981 */ /* 0x004f24000c1e1900 */
[----:B----4-:R-:W-:-:S05]  /*0490*/  IADD3 R15, PT, PT, R10, R15, RZ ;  /* 0x0000000f0a0f7210 */ /* 0x010fca0007ffe0ff */
[----:B------:R2:W-:Y:S04]  /*04a0*/  STG.E desc[UR12][R8.64+0x8], R15 ;  /* 0x0000080f08007986 */ /* 0x0005e8000c10190c */
[----:B------:R-:W4:Y:S04]  /*04b0*/  LDG.E R10, desc[UR12][R4.64+0xc] ;  /* 0x00000c0c040a7981 */ /* 0x000f28000c1e1900 */
[----:B---3--:R-:W4:Y:S02]  /*04c0*/  LDG.E R17, desc[UR12][R6.64+0xc] ;  /* 0x00000c0c06117981 */ /* 0x008f24000c1e1900 */
[----:B----4-:R-:W-:-:S05]  /*04d0*/  IMAD.IADD R17, R10, 0x1, R17 ;  /* 0x000000010a117824 */ /* 0x010fca00078e0211 */
        /* <DEDUP_REMOVED lines=10> */
[----:B--2---:R-:W4:Y:S01]  /*0580*/  LDG.E R15, desc[UR12][R6.64+0x18] ;  /* 0x0000180c060f7981 */ /* 0x004f22000c1e1900 */
[----:B------:R-:W-:Y:S02]  /*0590*/  IADD3 R3, PT, PT, R3, 0x10, RZ ;  /* 0x0000001003037810 */ /* 0x000fe40007ffe0ff */
[----:B----4-:R-:W-:-:S05]  /*05a0*/  IADD3 R15, PT, PT, R10, R15, RZ ;  /* 0x0000000f0a0f7210 */ /* 0x010fca0007ffe0ff */
[----:B------:R2:W-:Y:S04]  /*05b0*/  STG.E desc[UR12][R8.64+0x18], R15 ;  /* 0x0000180f08007986 */ /* 0x0005e8000c10190c */
[----:B------:R4:W5:Y:S04]  /*05c0*/  LDG.E R10, desc[UR12][R4.64+0x1c] ;  /* 0x00001c0c040a7981 */ /* 0x000968000c1e1900 */
[----:B---3--:R-:W5:Y:S01]  /*05d0*/  LDG.E R17, desc[UR12][R6.64+0x1c] ;  /* 0x00001c0c06117981 */ /* 0x008f62000c1e1900 */
[----:B------:R-:W-:Y:S02]  /*05e0*/  ISETP.NE.AND P1, PT, R3, RZ, PT ;  /* 0x000000ff0300720c */ /* 0x000fe40003f25270 */
[----:B------:R-:W-:-:S02]  /*05f0*/  IADD3 R16, P2, PT, R4, 0x40, RZ ;  /* 0x0000004004107810 */ /* 0x000fc40007f5e0ff */
[----:B0-----:R-:W-:-:S03]  /*0600*/  IADD3 R11, P3, PT, R6, 0x40, RZ ;  /* 0x00000040060b7810 */ /* 0x001fc60007f7e0ff */
[----:B----4-:R-:W-:Y:S01]  /*0610*/  IMAD.X R5, RZ, RZ, R5, P2 ;  /* 0x000000ffff057224 */ /* 0x010fe200010e0605 */
[----:B------:R-:W-:Y:S01]  /*0620*/  IADD3.X R14, PT, PT, RZ, R7, RZ, P3, !PT ;  /* 0x00000007ff0e7210 */ /* 0x000fe20001ffe4ff */
[----:B-----5:R-:W-:Y:S01]  /*0630*/  IMAD.IADD R17, R10, 0x1, R17 ;  /* 0x000000010a117824 */ /* 0x020fe200078e0211 */
[----:B------:R-:W-:-:S04]  /*0640*/  IADD3 R10, P4, PT, R8, 0x40, RZ ;  /* 0x00000040080a7810 */ /* 0x000fc80007f9e0ff */
[----:B------:R2:W-:Y:S01]  /*0650*/  STG.E desc[UR12][R8.64+0x1c], R17 ;  /* 0x00001c1108007986 */ /* 0x0005e2000c10190c */
[----:B-1----:R-:W-:Y:S01]  /*0660*/  IMAD.X R13, RZ, RZ, R9, P4 ;  /* 0x000000ffff0d7224 */ /* 0x002fe200020e0609 */
[----:B------:R-:W-:Y:S07]  /*0670*/  @P1 BRA `(.L_x_4) ;  /* 0xfffffff800c81947 */ /* 0x000fee000383ffff */
.L_x_3:
[----:B0-----:R-:W-:Y:S05]  /*0680*/  @!P0 EXIT ;  /* 0x000000000000894d */ /* 0x001fea0003800000 */
[----:B------:R-:W-:Y:S02]  /*0690*/  ISETP.GE.U32.AND P0, PT, R12, 0x8, PT ;  /* 0x000000080c00780c */ /* 0x000fe40003f06070 */
[----:B------:R-:W-:-:S04]  /*06a0*/  LOP3.LUT R14, R2, 0x7, RZ, 0xc0, !PT ;  /* 0x00000007020e7812 */ /* 0x000fc800078ec0ff */
[----:B------:R-:W-:-:S07]  /*06b0*/  ISETP.NE.AND P1, PT, R14, RZ, PT ;  /* 0x000000ff0e00720c */ /* 0x000fce0003f25270 */
[----:B------:R-:W-:Y:S06]  /*06c0*/  @!P0 BRA `(.L_x_5) ;  /* 0x00000000009c8947 */ /* 0x000fec0003800000 */
[----:B------:R-:W0:Y:S08]  /*06d0*/  LDC.64 R4, c[0x0][0x380] ;  /* 0x0000e000ff047b82 */ /* 0x000e300000000a00 */
[----:B------:R-:W1:Y:S08]  /*06e0*/  LDC.64 R6, c[0x0][0x388] ;  /* 0x0000e200ff067b82 */ /* 0x000e700000000a00 */
[----:B--2---:R-:W2:Y:S01]  /*06f0*/  LDC.64 R8, c[0x0][0x390] ;  /* 0x0000e400ff087b82 */ /* 0x004ea20000000a00 */
[----:B0-----:R-:W-:-:S05]  /*0700*/  IMAD.WIDE.U32 R4, R0, 0x4, R4 ;  /* 0x0000000400047825 */ /* 0x001fca00078e0004 */
[----:B------:R-:W3:Y:S01]  /*0710*/  LDG.E R3, desc[UR12][R4.64] ;  /* 0x0000000c04037981 */ /* 0x000ee2000c1e1900 */
[----:B-1----:R-:W-:-:S05]  /*0720*/  IMAD.WIDE.U32 R6, R0, 0x4, R6 ;  /* 0x0000000400067825 */ /* 0x002fca00078e0006 */
[----:B------:R-:W3:Y:S01]  /*0730*/  LDG.E R10, desc[UR12][R6.64] ;  /* 0x0000000c060a7981 */ /* 0x000ee2000c1e1900 */
[----:B--2---:R-:W-:Y:S01]  /*0740*/  IMAD.WIDE.U32 R8, R0, 0x4, R8 ;  /* 0x0000000400087825 */ /* 0x004fe200078e0008 */
[----:B---3--:R-:W-:-:S05]  /*0750*/  IADD3 R3, PT, PT, R3, R10, RZ ;  /* 0x0000000a03037210 */ /* 0x008fca0007ffe0ff */
[----:B------:R0:W-:Y:S04]  /*0760*/  STG.E desc[UR12][R8.64], R3 ;  /* 0x0000000308007986 */ /* 0x0001e8000c10190c */
[----:B------:R-:W2:Y:S04]  /*0770*/  LDG.E R10, desc[UR12][R4.64+0x4] ;  /* 0x0000040c040a7981 */ /* 0x000ea8000c1e1900 */
[----:B------:R-:W2:Y:S02]  /*0780*/  LDG.E R11, desc[UR12][R6.64+0x4] ;  /* 0x0000040c060b7981 */ /* 0x000ea4000c1e1900 */
[----:B--2---:R-:W-:-:S05]  /*0790*/  IMAD.IADD R11, R10, 0x1, R11 ;  /* 0x000000010a0b7824 */ /* 0x004fca00078e020b */
[----:B------:R1:W-:Y:S04]  /*07a0*/  STG.E desc[UR12][R8.64+0x4], R11 ;  /* 0x0000040b08007986 */ /* 0x0003e8000c10190c */
[----:B------:R-:W2:Y:S04]  /*07b0*/  LDG.E R10, desc[UR12][R4.64+0x8] ;  /* 0x0000080c040a7981 */ /* 0x000ea8000c1e1900 */
[----:B------:R-:W2:Y:S02]  /*07c0*/  LDG.E R13, desc[UR12][R6.64+0x8] ;  /* 0x0000080c060d7981 */ /* 0x000ea4000c1e1900 */
[----:B--2---:R-:W-:-:S05]  /*07d0*/  IADD3 R13, PT, PT, R10, R13, RZ ;  /* 0x0000000d0a0d7210 */ /* 0x004fca0007ffe0ff */
[----:B------:R2:W-:Y:S04]  /*07e0*/  STG.E desc[UR12][R8.64+0x8], R13 ;  /* 0x0000080d08007986 */ /* 0x0005e8000c10190c */
[----:B------:R-:W3:Y:S04]  /*07f0*/  LDG.E R10, desc[UR12][R4.64+0xc] ;  /* 0x00000c0c040a7981 */ /* 0x000ee8000c1e1900 */
[----:B------:R-:W3:Y:S02]  /*0800*/  LDG.E R15, desc[UR12][R6.64+0xc] ;  /* 0x00000c0c060f7981 */ /* 0x000ee4000c1e1900 */
[----:B---3--:R-:W-:-:S05]  /*0810*/  IMAD.IADD R15, R10, 0x1, R15 ;  /* 0x000000010a0f7824 */ /* 0x008fca00078e020f */
[----:B------:R3:W-:Y:S04]  /*0820*/  STG.E desc[UR12][R8.64+0xc], R15 ;  /* 0x00000c0f08007986 */ /* 0x0007e8000c10190c */
[----:B0-----:R-:W4:Y:S04]  /*0830*/  LDG.E R3, desc[UR12][R4.64+0x10] ;  /* 0x0000100c04037981 */ /* 0x001f28000c1e1900 */
[----:B------:R-:W4:Y:S02]  /*0840*/  LDG.E R10, desc[UR12][R6.64+0x10] ;  /* 0x0000100c060a7981 */ /* 0x000f24000c1e1900 */
        /* <DEDUP_REMOVED lines=10> */
[----:B------:R-:W2:Y:S04]  /*08f0*/  LDG.E R10, desc[UR12][R4.64+0x1c] ;  /* 0x00001c0c040a7981 */ /* 0x000ea8000c1e1900 */
[----:B---3--:R-:W2:Y:S01]  /*0900*/  LDG.E R15, desc[UR12][R6.64+0x1c] ;  /* 0x00001c0c060f7981 */ /* 0x008ea2000c1e1900 */
[----:B------:R-:W-:Y:S01]  /*0910*/  IADD3 R0, PT, PT, R0, 0x8, RZ ;  /* 0x0000000800007810 */ /* 0x000fe20007ffe0ff */
[----:B--2---:R-:W-:-:S05]  /*0920*/  IMAD.IADD R15, R10, 0x1, R15 ;  /* 0x000000010a0f7824 */ /* 0x004fca00078e020f */
[----:B------:R0:W-:Y:S02]  /*0930*/  STG.E desc[UR12][R8.64+0x1c], R15 ;  /* 0x00001c0f08007986 */ /* 0x0001e4000c10190c */
.L_x_5:
[----:B------:R-:W-:Y:S05]  /*0940*/  @!P1 EXIT ;  /* 0x000000000000994d */ /* 0x000fea0003800000 */
[----:B------:R-:W-:Y:S02]  /*0950*/  ISETP.GE.U32.AND P0, PT, R14, 0x4, PT ;  /* 0x000000040e00780c */ /* 0x000fe40003f06070 */
[----:B------:R-:W-:-:S04]  /*0960*/  LOP3.LUT R2, R2, 0x3, RZ, 0xc0, !PT ;  /* 0x0000000302027812 */ /* 0x000fc800078ec0ff */
[----:B------:R-:W-:-:S07]  /*0970*/  ISETP.NE.AND P1, PT, R2, RZ, PT ;  /* 0x000000ff0200720c */ /* 0x000fce0003f25270 */
[----:B------:R-:W-:Y:S06]  /*0980*/  @!P0 BRA `(.L_x_6) ;  /* 0x00000000005c8947 */ /* 0x000fec0003800000 */
[----:B------:R-:W1:Y:S08]  /*0990*/  LDC.64 R4, c[0x0][0x380] ;  /* 0x0000e000ff047b82 */ /* 0x000e700000000a00 */
[----:B------:R-:W3:Y:S08]  /*09a0*/  LDC.64 R6, c[0x0][0x388] ;  /* 0x0000e200ff067b82 */ /* 0x000ef00000000a00 */
[----:B0-2---:R-:W0:Y:S01]  /*09b0*/  LDC.64 R8, c[0x0][0x390] ;  /* 0x0000e400ff087b82 */ /* 0x005e220000000a00 */
[----:B-1----:R-:W-:-:S05]  /*09c0*/  IMAD.WIDE.U32 R4, R0, 0x4, R4 ;  /* 0x0000000400047825 */ /* 0x002fca00078e0004 */
[----:B------:R-:W2:Y:S01]  /*09d0*/  LDG.E R3, desc[UR12][R4.64] ;  /* 0x0000000c04037981 */ /* 0x000ea2000c1e1900 */
[----:B---3--:R-:W-:-:S05]  /*09e0*/  IMAD.WIDE.U32 R6, R0, 0x4, R6 ;  /* 0x0000000400067825 */ /* 0x008fca00078e0006 */
[----:B------:R-:W2:Y:S01]  /*09f0*/  LDG.E R10, desc[UR12][R6.64] ;  /* 0x0000000c060a7981 */ /* 0x000ea2000c1e1900 */
[----:B0-----:R-:W-:-:S04]  /*0a00*/  IMAD.WIDE.U32 R8, R0, 0x4, R8 ;  /* 0x0000000400087825 */ /* 0x001fc800078e0008 */
[----:B--2---:R-:W-:-:S05]  /*0a10*/  IMAD.IADD R3, R3, 0x1, R10 ;  /* 0x0000000103037824 */ /* 0x004fca00078e020a */
        /* <DEDUP_REMOVED lines=9> */
[----:B------:R-:W2:Y:S04]  /*0ab0*/  LDG.E R10, desc[UR12][R4.64+0xc] ;  /* 0x00000c0c040a7981 */ /* 0x000ea8000c1e1900 */
[----:B------:R-:W2:Y:S01]  /*0ac0*/  LDG.E R15, desc[UR12][R6.64+0xc] ;  /* 0x00000c0c060f7981 */ /* 0x000ea2000c1e1900 */
[----:B------:R-:W-:Y:S01]  /*0ad0*/  VIADD R0, R0, 0x4 ;  /* 0x0000000400007836 */ /* 0x000fe20000000000 */
[----:B--2---:R-:W-:-:S05]  /*0ae0*/  IADD3 R15, PT, PT, R10, R15, RZ ;  /* 0x0000000f0a0f7210 */ /* 0x004fca0007ffe0ff */
[----:B------:R1:W-:Y:S02]  /*0af0*/  STG.E desc[UR12][R8.64+0xc], R15 ;  /* 0x00000c0f08007986 */ /* 0x0003e4000c10190c */
.L_x_6:
[----:B------:R-:W-:Y:S05]  /*0b00*/  @!P1 EXIT ;  /* 0x000000000000994d */ /* 0x000fea0003800000 */
[----:B------:R-:W3:Y:S08]  /*0b10*/  LDC.64 R4, c[0x0][0x390] ;  /* 0x0000e400ff047b82 */ /* 0x000ef00000000a00 */
[----:B------:R-:W4:Y:S08]  /*0b20*/  LDC.64 R6, c[0x0][0x388] ;  /* 0x0000e200ff067b82 */ /* 0x000f300000000a00 */
[----:B012---:R-:W0:Y:S01]  /*0b30*/  LDC.64 R8, c[0x0][0x380] ;  /* 0x0000e000ff087b82 */ /* 0x007e220000000a00 */
[----:B---3--:R-:W-:-:S04]  /*0b40*/  IMAD.WIDE.U32 R4, R0, 0x4, R4 ;  /* 0x0000000400047825 */ /* 0x008fc800078e0004 */
[----:B------:R-:W-:Y:S01]  /*0b50*/  IMAD.MOV.U32 R13, RZ, RZ, R5 ;  /* 0x000000ffff0d7224 */ /* 0x000fe200078e0005 */
[----:B------:R-:W-:Y:S01]  /*0b60*/  MOV R10, R4 ;  /* 0x00000004000a7202 */ /* 0x000fe20000000f00 */
[----:B----4-:R-:W-:-:S05]  /*0b70*/  IMAD.WIDE.U32 R6, R0, 0x4, R6 ;  /* 0x0000000400067825 */ /* 0x010fca00078e0006 */
[----:B------:R-:W-:Y:S01]  /*0b80*/  MOV R11, R7 ;  /* 0x00000007000b7202 */ /* 0x000fe20000000f00 */
[----:B0-----:R-:W-:-:S04]  /*0b90*/  IMAD.WIDE.U32 R8, R0, 0x4, R8 ;  /* 0x0000000400087825 */ /* 0x001fc800078e0008 */
[----:B------:R-:W-:-:S07]  /*0ba0*/  IMAD.MOV R0, RZ, RZ, -R2 ;  /* 0x000000ffff007224 */ /* 0x000fce00078e0a02 */
.L_x_7:
[----:B0-----:R-:W-:Y:S01]  /*0bb0*/  MOV R2, R8 ;  /* 0x0000000800027202 */ /* 0x001fe20000000f00 */
[----:B------:R-:W-:Y:S01]  /*0bc0*/  IMAD.MOV.U32 R5, RZ, RZ, R11 ;  /* 0x000000ffff057224 */ /* 0x000fe200078e000b */
[----:B------:R-:W-:Y:S01]  /*0bd0*/  MOV R4, R6 ;  /* 0x0000000600047202 */ /* 0x000fe20000000f00 */
[----:B------:R-:W-:-:S04]  /*0be0*/  IMAD.MOV.U32 R3, RZ, RZ, R9 ;  /* 0x000000ffff037224 */ /* 0x000fc800078e0009 */
[----:B------:R-:W2:Y:S04]  /*0bf0*/  LDG.E R5, desc[UR12][R4.64] ;  /* 0x0000000c04057981 */ /* 0x000ea8000c1e1900 */
[----:B------:R0:W2:Y:S01]  /*0c00*/  LDG.E R2, desc[UR12][R2.64] ;  /* 0x0000000c02027981 */ /* 0x0000a2000c1e1900 */
[----:B------:R-:W-:-:S05]  /*0c10*/  VIADD R0, R0, 0x1 ;  /* 0x0000000100007836 */ /* 0x000fca0000000000 */
[----:B------:R-:W-:Y:S02]  /*0c20*/  ISETP.NE.AND P0, PT, R0, RZ, PT ;  /* 0x000000ff0000720c */ /* 0x000fe40003f05270 */
[----:B0-----:R-:W-:Y:S02]  /*0c30*/  MOV R3, R13 ;  /* 0x0000000d00037202 */ /* 0x001fe40000000f00 */
[----:B------:R-:W-:Y:S02]  /*0c40*/  IADD3 R6, P2, PT, R6, 0x4, RZ ;  /* 0x0000000406067810 */ /* 0x000fe40007f5e0ff */
[----:B------:R-:W-:-:S03]  /*0c50*/  IADD3 R8, P3, PT, R8, 0x4, RZ ;  /* 0x0000000408087810 */ /* 0x000fc60007f7e0ff */
[----:B------:R-:W-:Y:S01]  /*0c60*/  IMAD.X R11, RZ, RZ, R11, P2 ;  /* 0x000000ffff0b7224 */ /* 0x000fe200010e060b */
[----:B------:R-:W-:Y:S02]  /*0c70*/  IADD3.X R9, PT, PT, RZ, R9, RZ, P3, !PT ;  /* 0x00000009ff097210 */ /* 0x000fe40001ffe4ff */
[----:B--2---:R-:W-:Y:S01]  /*0c80*/  IADD3 R7, PT, PT, R2, R5, RZ ;  /* 0x0000000502077210 */ /* 0x004fe20007ffe0ff */
[----:B------:R-:W-:Y:S01]  /*0c90*/  IMAD.MOV.U32 R2, RZ, RZ, R10 ;  /* 0x000000ffff027224 */ /* 0x000fe200078e000a */
[----:B------:R-:W-:-:S04]  /*0ca0*/  IADD3 R10, P1, PT, R10, 0x4, RZ ;  /* 0x000000040a0a7810 */ /* 0x000fc80007f3e0ff */
[----:B------:R0:W-:Y:S01]  /*0cb0*/  STG.E desc[UR12][R2.64], R7 ;  /* 0x0000000702007986 */ /* 0x0001e2000c10190c */
[----:B------:R-:W-:Y:S01]  /*0cc0*/  IADD3.X R13, PT, PT, RZ, R13, RZ, P1, !PT ;  /* 0x0000000dff0d7210 */ /* 0x000fe20000ffe4ff */
[----:B------:R-:W-:Y:S07]  /*0cd0*/  @P0 BRA `(.L_x_7) ;  /* 0xfffffffc00b40947 */ /* 0x000fee000383ffff */
[----:B------:R-:W-:Y:S05]  /*0ce0*/  EXIT ;  /* 0x000000000000794d */ /* 0x000fea0003800000 */
.L_x_8:
        /* <DEDUP_REMOVED lines=9> */
.L_x_11:


//--------------------- .nv.shared.reserved.0     --------------------------
	.section	.nv.shared.reserved.0,"aw",@nobits
	.weak		__nv_reservedSMEM_offset_0_alias
	.size		__nv_reservedSMEM_offset_0_alias, 0, 64
	.other		__nv_reservedSMEM_offset_0_alias,@"STO_CUDA_RESERVED_SHARED STV_DEFAULT"
__nv_reservedSMEM_offset_0_alias:
	.zero		0
	.zero		64


//--------------------- .nv.constant0._Z8add_vec3PiS_S_i --------------------------
	.section	.nv.constant0._Z8add_vec3PiS_S_i,"a",@progbits
	.sectionflags	@""
	.align	4
.nv.constant0._Z8add_vec3PiS_S_i:
	.zero		924


//--------------------- .nv.constant0._Z8add_vec2PiS_S_i --------------------------
	.section	.nv.constant0._Z8add_vec2PiS_S_i,"a",@progbits
	.sectionflags	@""
	.align	4
.nv.constant0._Z8add_vec2PiS_S_i:
	.zero		924


//--------------------- .nv.constant0._Z8add_vec1PiS_S_i --------------------------
	.section	.nv.constant0._Z8add_vec1PiS_S_i,"a",@progbits
	.sectionflags	@""
	.align	4
.nv.constant0._Z8add_vec1PiS_S_i:
	.zero		924


//--------------------- SYMBOLS --------------------------

	.type		.nv.reservedSmem.offset0,@object
	.size		.nv.reservedSmem.offset0,0x4
